//
// Generated by NVIDIA NVVM Compiler
//
// Compiler Build ID: CL-36424714
// Cuda compilation tools, release 13.0, V13.0.88
// Based on NVVM 20.0.0
//

.version 9.0
.target sm_100
.address_size 64

	// .globl	_Z4testf

.visible .entry _Z4testf(
	.param .f32 _Z4testf_param_0
)
{


	ret;

}


// ===== COMPILED SASS (sm_100) =====

	.target	sm_100

	.elftype	@"ET_EXEC"


//--------------------- .note.nv.tkinfo           --------------------------
	.section	.note.nv.tkinfo,"",@"SHT_NOTE"
	.sectionflags	@"SHF_NOTE_NV_TKINFO"
	.tkinfo
        /*0018*/ 	.word	0x00000002
        /*0030*/ 	.string	""
        /*0030*/ 	.string	"ptxas"
        /*0030*/ 	.string	"Cuda compilation tools, release 13.0, V13.0.88"
        /*0030*/ 	.string	"Build cuda_13.0.r13.0/compiler.36424714_0"
        /*0030*/ 	.string	"-arch sm_100 -m 64 "



//--------------------- .note.nv.cuinfo           --------------------------
	.section	.note.nv.cuinfo,"",@"SHT_NOTE"
	.sectionflags	@"SHF_NOTE_NV_CUINFO"
        /*0018*/ 	.short	0x0002
        /*001a*/ 	.short	0x0064
        /*001c*/ 	.short	0x0082
	.zero		2


//--------------------- .nv.info                  --------------------------
	.section	.nv.info,"",@"SHT_CUDA_INFO"
	.align	4


	//----- nvinfo : EIATTR_REGCOUNT
	.align		4
        /*0000*/ 	.byte	0x04, 0x2f
        /*0002*/ 	.short	(.L_1 - .L_0)
	.align		4
.L_0:
        /*0004*/ 	.word	index@(_Z4testf)
        /*0008*/ 	.word	0x00000004


	//----- nvinfo : EIATTR_FRAME_SIZE
	.align		4
.L_1:
        /*000c*/ 	.byte	0x04, 0x11
        /*000e*/ 	.short	(.L_3 - .L_2)
	.align		4
.L_2:
        /*0010*/ 	.word	index@(_Z4testf)
        /*0014*/ 	.word	0x00000000


	//----- nvinfo : EIATTR_MIN_STACK_SIZE
	.align		4
.L_3:
        /*0018*/ 	.byte	0x04, 0x12
        /*001a*/ 	.short	(.L_5 - .L_4)
	.align		4
.L_4:
        /*001c*/ 	.word	index@(_Z4testf)
        /*0020*/ 	.word	0x00000000
.L_5:


//--------------------- .nv.compat                --------------------------
	.section	.nv.compat,"",@"SHT_CUDA_COMPAT_INFO"
	.align	4
        /*0000*/ 	.byte	0x02, 0x09, 0x00, 0x00, 0x02, 0x02, 0x01, 0x00, 0x02, 0x05, 0x05, 0x00, 0x03, 0x07, 0x01, 0x01
        /*0010*/ 	.byte	0x02, 0x03, 0x00, 0x00, 0x02, 0x06, 0x01, 0x00, 0x04, 0x0b, 0x08, 0x00, 0x09, 0x00, 0x00, 0x00
        /*0020*/ 	.byte	0x00, 0x00, 0x00, 0x00


//--------------------- .nv.info._Z4testf         --------------------------
	.section	.nv.info._Z4testf,"",@"SHT_CUDA_INFO"
	.sectionflags	@""
	.align	4


	//----- nvinfo : EIATTR_CUDA_API_VERSION
	.align		4
        /*0000*/ 	.byte	0x04, 0x37
        /*0002*/ 	.short	(.L_7 - .L_6)
.L_6:
        /*0004*/ 	.word	0x00000082


	//----- nvinfo : EIATTR_KPARAM_INFO
	.align		4
.L_7:
        /*0008*/ 	.byte	0x04, 0x17
        /*000a*/ 	.short	(.L_9 - .L_8)
.L_8:
        /*000c*/ 	.word	0x00000000
        /*0010*/ 	.short	0x0000
        /*0012*/ 	.short	0x0000
        /*0014*/ 	.byte	0x00, 0xf0, 0x11, 0x00


	//----- nvinfo : EIATTR_SPARSE_MMA_MASK
	.align		4
.L_9:
        /*0018*/ 	.byte	0x03, 0x50
        /*001a*/ 	.short	0x0000


	//----- nvinfo : EIATTR_MAXREG_COUNT
	.align		4
        /*001c*/ 	.byte	0x03, 0x1b
        /*001e*/ 	.short	0x00ff


	//----- nvinfo : EIATTR_MERCURY_ISA_VERSION
	.align		4
        /*0020*/ 	.byte	0x03, 0x5f
        /*0022*/ 	.short	0x0101


	//----- nvinfo : EIATTR_VRC_CTA_INIT_COUNT
	.align		4
        /*0024*/ 	.byte	0x02, 0x4a
	.zero		1
	.zero		1


	//----- nvinfo : EIATTR_EXIT_INSTR_OFFSETS
	.align		4
        /*0028*/ 	.byte	0x04, 0x1c
        /*002a*/ 	.short	(.L_11 - .L_10)


	//   ....[0]....
.L_10:
        /*002c*/ 	.word	0x00000010


	//----- nvinfo : EIATTR_CBANK_PARAM_SIZE
	.align		4
.L_11:
        /*0030*/ 	.byte	0x03, 0x19
        /*0032*/ 	.short	0x0004


	//----- nvinfo : EIATTR_PARAM_CBANK
	.align		4
        /*0034*/ 	.byte	0x04, 0x0a
        /*0036*/ 	.short	(.L_13 - .L_12)
	.align		4
.L_12:
        /*0038*/ 	.word	index@(.nv.constant0._Z4testf)
        /*003c*/ 	.short	0x0380
        /*003e*/ 	.short	0x0004


	//----- nvinfo : EIATTR_SW_WAR
	.align		4
.L_13:
        /*0040*/ 	.byte	0x04, 0x36
        /*0042*/ 	.short	(.L_15 - .L_14)
.L_14:
        /*0044*/ 	.word	0x00000008
.L_15:


//--------------------- .nv.callgraph             --------------------------
	.section	.nv.callgraph,"",@"SHT_CUDA_CALLGRAPH"
	.align	4
	.sectionentsize	8
	.align		4
        /*0000*/ 	.word	0x00000000
	.align		4
        /*0004*/ 	.word	0xffffffff
	.align		4
        /*0008*/ 	.word	0x00000000
	.align		4
        /*000c*/ 	.word	0xfffffffe
	.align		4
        /*0010*/ 	.word	0x00000000
	.align		4
        /*0014*/ 	.word	0xfffffffd
	.align		4
        /*0018*/ 	.word	0x00000000
	.align		4
        /*001c*/ 	.word	0xfffffffc


//--------------------- .text._Z4testf            --------------------------
	.section	.text._Z4testf,"ax",@progbits
	.align	128
        .global         _Z4testf
        .type           _Z4testf,@function
        .size           _Z4testf,(.L_x_1 - _Z4testf)
        .other          _Z4testf,@"STO_CUDA_ENTRY STV_DEFAULT"
_Z4testf:
.text._Z4testf:
[----:B------:R-:W-:Y:S01]  /*0000*/  LDC R1, c[0x0][0x37c] ;  /* 0x0000df00ff017b82 */ /* 0x000fe20000000800 */
[----:B------:R-:W-:Y:S05]  /*0010*/  EXIT ;  /* 0x000000000000794d */ /* 0x000fea0003800000 */
.L_x_0:
[----:B------:R-:W-:-:S00]  /*0020*/  BRA `(.L_x_0) ;  /* 0xfffffffc00fc7947 */ /* 0x000fc0000383ffff */
[----:B------:R-:W-:-:S00]  /*0030*/  NOP ;  /* 0x0000000000007918 */ /* 0x000fc00000000000 */
        /* <DEDUP_REMOVED lines=12> */
.L_x_1:


//--------------------- .nv.shared.reserved.0     --------------------------
	.section	.nv.shared.reserved.0,"aw",@nobits
	.weak		__nv_reservedSMEM_offset_0_alias
	.size		__nv_reservedSMEM_offset_0_alias, 0, 64
	.other		__nv_reservedSMEM_offset_0_alias,@"STO_CUDA_RESERVED_SHARED STV_DEFAULT"
__nv_reservedSMEM_offset_0_alias:
	.zero		0
	.zero		64


//--------------------- .nv.constant0._Z4testf    --------------------------
	.section	.nv.constant0._Z4testf,"a",@progbits
	.sectionflags	@""
	.align	4
.nv.constant0._Z4testf:
	.zero		900


//--------------------- SYMBOLS --------------------------

	.type		.nv.reservedSmem.offset0,@object
	.size		.nv.reservedSmem.offset0,0x4
